//
// Generated by NVIDIA NVVM Compiler
//
// Compiler Build ID: CL-36424714
// Cuda compilation tools, release 13.0, V13.0.88
// Based on NVVM 20.0.0
//

.version 9.0
.target sm_100
.address_size 64

	// .globl	dot_bf16
// _ZZ3dotI13__nv_bfloat16EvPKT_S3_PS1_iE6shared has been demoted
// _ZZ3dotI6__halfEvPKT_S3_PS1_iE6shared has been demoted
// _ZZ3dotIfEvPKT_S2_PS0_iE6shared has been demoted
// _ZZ3dotIdEvPKT_S2_PS0_iE6shared has been demoted

.visible .entry dot_bf16(
	.param .u64 .ptr .align 1 dot_bf16_param_0,
	.param .u64 .ptr .align 1 dot_bf16_param_1,
	.param .u64 .ptr .align 1 dot_bf16_param_2,
	.param .u32 dot_bf16_param_3
)
{
	.reg .pred 	%p<6>;
	.reg .b16 	%rs<14>;
	.reg .b32 	%r<14>;
	.reg .b32 	%f<2>;
	.reg .b64 	%rd<10>;
	// demoted variable
	.shared .align 2 .b8 _ZZ3dotI13__nv_bfloat16EvPKT_S3_PS1_iE6shared[2048];
	ld.param.u64 	%rd1, [dot_bf16_param_0];
	ld.param.u64 	%rd2, [dot_bf16_param_1];
	ld.param.u64 	%rd3, [dot_bf16_param_2];
	ld.param.u32 	%r7, [dot_bf16_param_3];
	mov.u32 	%r1, %tid.x;
	mov.u32 	%r8, %ctaid.x;
	mov.u32 	%r13, %ntid.x;
	mad.lo.s32 	%r3, %r8, %r13, %r1;
	mov.f32 	%f1, 0f00000000;
	// begin inline asm
	{  cvt.rn.bf16.f32 %rs13, %f1;}

	// end inline asm
	setp.ge.s32 	%p1, %r3, %r7;
	@%p1 bra 	$L__BB0_2;
	cvta.to.global.u64 	%rd4, %rd1;
	cvta.to.global.u64 	%rd5, %rd2;
	mul.wide.s32 	%rd6, %r3, 2;
	add.s64 	%rd7, %rd4, %rd6;
	add.s64 	%rd8, %rd5, %rd6;
	ld.global.u16 	%rs6, [%rd7];
	ld.global.u16 	%rs7, [%rd8];
	// begin inline asm
	{ mul.bf16 %rs13,%rs6,%rs7; }

	// end inline asm
$L__BB0_2:
	shl.b32 	%r9, %r1, 1;
	mov.u32 	%r10, _ZZ3dotI13__nv_bfloat16EvPKT_S3_PS1_iE6shared;
	add.s32 	%r4, %r10, %r9;
	st.shared.u16 	[%r4], %rs13;
	bar.sync 	0;
	setp.lt.u32 	%p2, %r13, 2;
	@%p2 bra 	$L__BB0_6;
$L__BB0_3:
	shr.u32 	%r6, %r13, 1;
	setp.ge.u32 	%p3, %r1, %r6;
	@%p3 bra 	$L__BB0_5;
	and.b32  	%r11, %r13, 2046;
	add.s32 	%r12, %r4, %r11;
	ld.shared.u16 	%rs9, [%r4];
	ld.shared.u16 	%rs10, [%r12];
	// begin inline asm
	{ add.bf16 %rs8,%rs9,%rs10; }

	// end inline asm
	st.shared.u16 	[%r4], %rs8;
$L__BB0_5:
	bar.sync 	0;
	setp.gt.u32 	%p4, %r13, 3;
	mov.u32 	%r13, %r6;
	@%p4 bra 	$L__BB0_3;
$L__BB0_6:
	setp.ne.s32 	%p5, %r1, 0;
	@%p5 bra 	$L__BB0_8;
	ld.shared.u16 	%rs12, [_ZZ3dotI13__nv_bfloat16EvPKT_S3_PS1_iE6shared];
	// begin inline asm
	{ atom.add.noftz.bf16 %rs11,[%rd3],%rs12; }

	// end inline asm
$L__BB0_8:
	ret;

}
	// .globl	dot_f16
.visible .entry dot_f16(
	.param .u64 .ptr .align 1 dot_f16_param_0,
	.param .u64 .ptr .align 1 dot_f16_param_1,
	.param .u64 .ptr .align 1 dot_f16_param_2,
	.param .u32 dot_f16_param_3
)
{
	.reg .pred 	%p<6>;
	.reg .b16 	%rs<14>;
	.reg .b32 	%r<14>;
	.reg .b32 	%f<2>;
	.reg .b64 	%rd<10>;
	// demoted variable
	.shared .align 2 .b8 _ZZ3dotI6__halfEvPKT_S3_PS1_iE6shared[2048];
	ld.param.u64 	%rd1, [dot_f16_param_0];
	ld.param.u64 	%rd2, [dot_f16_param_1];
	ld.param.u64 	%rd3, [dot_f16_param_2];
	ld.param.u32 	%r7, [dot_f16_param_3];
	mov.u32 	%r1, %tid.x;
	mov.u32 	%r8, %ctaid.x;
	mov.u32 	%r13, %ntid.x;
	mad.lo.s32 	%r3, %r8, %r13, %r1;
	mov.f32 	%f1, 0f00000000;
	// begin inline asm
	{  cvt.rn.f16.f32 %rs13, %f1;}

	// end inline asm
	setp.ge.s32 	%p1, %r3, %r7;
	@%p1 bra 	$L__BB1_2;
	cvta.to.global.u64 	%rd4, %rd1;
	cvta.to.global.u64 	%rd5, %rd2;
	mul.wide.s32 	%rd6, %r3, 2;
	add.s64 	%rd7, %rd4, %rd6;
	add.s64 	%rd8, %rd5, %rd6;
	ld.global.u16 	%rs6, [%rd7];
	ld.global.u16 	%rs7, [%rd8];
	// begin inline asm
	{mul.f16 %rs13,%rs6,%rs7;
}
	// end inline asm
$L__BB1_2:
	shl.b32 	%r9, %r1, 1;
	mov.u32 	%r10, _ZZ3dotI6__halfEvPKT_S3_PS1_iE6shared;
	add.s32 	%r4, %r10, %r9;
	st.shared.u16 	[%r4], %rs13;
	bar.sync 	0;
	setp.lt.u32 	%p2, %r13, 2;
	@%p2 bra 	$L__BB1_6;
$L__BB1_3:
	shr.u32 	%r6, %r13, 1;
	setp.ge.u32 	%p3, %r1, %r6;
	@%p3 bra 	$L__BB1_5;
	and.b32  	%r11, %r13, 2046;
	add.s32 	%r12, %r4, %r11;
	ld.shared.u16 	%rs9, [%r4];
	ld.shared.u16 	%rs10, [%r12];
	// begin inline asm
	{add.f16 %rs8,%rs9,%rs10;
}
	// end inline asm
	st.shared.u16 	[%r4], %rs8;
$L__BB1_5:
	bar.sync 	0;
	setp.gt.u32 	%p4, %r13, 3;
	mov.u32 	%r13, %r6;
	@%p4 bra 	$L__BB1_3;
$L__BB1_6:
	setp.ne.s32 	%p5, %r1, 0;
	@%p5 bra 	$L__BB1_8;
	ld.shared.u16 	%rs12, [_ZZ3dotI6__halfEvPKT_S3_PS1_iE6shared];
	// begin inline asm
	{ atom.add.noftz.f16 %rs11,[%rd3],%rs12; }

	// end inline asm
$L__BB1_8:
	ret;

}
	// .globl	dot_f32
.visible .entry dot_f32(
	.param .u64 .ptr .align 1 dot_f32_param_0,
	.param .u64 .ptr .align 1 dot_f32_param_1,
	.param .u64 .ptr .align 1 dot_f32_param_2,
	.param .u32 dot_f32_param_3
)
{
	.reg .pred 	%p<6>;
	.reg .b32 	%r<14>;
	.reg .b32 	%f<12>;
	.reg .b64 	%rd<10>;
	// demoted variable
	.shared .align 4 .b8 _ZZ3dotIfEvPKT_S2_PS0_iE6shared[4096];
	ld.param.u64 	%rd1, [dot_f32_param_0];
	ld.param.u64 	%rd2, [dot_f32_param_1];
	ld.param.u64 	%rd3, [dot_f32_param_2];
	ld.param.u32 	%r7, [dot_f32_param_3];
	mov.u32 	%r1, %tid.x;
	mov.u32 	%r8, %ctaid.x;
	mov.u32 	%r13, %ntid.x;
	mad.lo.s32 	%r3, %r8, %r13, %r1;
	setp.ge.s32 	%p1, %r3, %r7;
	mov.f32 	%f11, 0f00000000;
	@%p1 bra 	$L__BB2_2;
	cvta.to.global.u64 	%rd4, %rd1;
	cvta.to.global.u64 	%rd5, %rd2;
	mul.wide.s32 	%rd6, %r3, 4;
	add.s64 	%rd7, %rd4, %rd6;
	ld.global.f32 	%f4, [%rd7];
	add.s64 	%rd8, %rd5, %rd6;
	ld.global.f32 	%f5, [%rd8];
	mul.f32 	%f11, %f4, %f5;
$L__BB2_2:
	shl.b32 	%r9, %r1, 2;
	mov.u32 	%r10, _ZZ3dotIfEvPKT_S2_PS0_iE6shared;
	add.s32 	%r4, %r10, %r9;
	st.shared.f32 	[%r4], %f11;
	bar.sync 	0;
	setp.lt.u32 	%p2, %r13, 2;
	@%p2 bra 	$L__BB2_6;
$L__BB2_3:
	shr.u32 	%r6, %r13, 1;
	setp.ge.u32 	%p3, %r1, %r6;
	@%p3 bra 	$L__BB2_5;
	shl.b32 	%r11, %r6, 2;
	add.s32 	%r12, %r4, %r11;
	ld.shared.f32 	%f6, [%r12];
	ld.shared.f32 	%f7, [%r4];
	add.f32 	%f8, %f6, %f7;
	st.shared.f32 	[%r4], %f8;
$L__BB2_5:
	bar.sync 	0;
	setp.gt.u32 	%p4, %r13, 3;
	mov.u32 	%r13, %r6;
	@%p4 bra 	$L__BB2_3;
$L__BB2_6:
	setp.ne.s32 	%p5, %r1, 0;
	@%p5 bra 	$L__BB2_8;
	ld.shared.f32 	%f9, [_ZZ3dotIfEvPKT_S2_PS0_iE6shared];
	cvta.to.global.u64 	%rd9, %rd3;
	atom.global.add.f32 	%f10, [%rd9], %f9;
$L__BB2_8:
	ret;

}
	// .globl	dot_f64
.visible .entry dot_f64(
	.param .u64 .ptr .align 1 dot_f64_param_0,
	.param .u64 .ptr .align 1 dot_f64_param_1,
	.param .u64 .ptr .align 1 dot_f64_param_2,
	.param .u32 dot_f64_param_3
)
{
	.reg .pred 	%p<6>;
	.reg .b32 	%r<14>;
	.reg .b64 	%rd<10>;
	.reg .b64 	%fd<12>;
	// demoted variable
	.shared .align 8 .b8 _ZZ3dotIdEvPKT_S2_PS0_iE6shared[8192];
	ld.param.u64 	%rd1, [dot_f64_param_0];
	ld.param.u64 	%rd2, [dot_f64_param_1];
	ld.param.u64 	%rd3, [dot_f64_param_2];
	ld.param.u32 	%r7, [dot_f64_param_3];
	mov.u32 	%r1, %tid.x;
	mov.u32 	%r8, %ctaid.x;
	mov.u32 	%r13, %ntid.x;
	mad.lo.s32 	%r3, %r8, %r13, %r1;
	setp.ge.s32 	%p1, %r3, %r7;
	mov.f64 	%fd11, 0d0000000000000000;
	@%p1 bra 	$L__BB3_2;
	cvta.to.global.u64 	%rd4, %rd1;
	cvta.to.global.u64 	%rd5, %rd2;
	mul.wide.s32 	%rd6, %r3, 8;
	add.s64 	%rd7, %rd4, %rd6;
	ld.global.f64 	%fd4, [%rd7];
	add.s64 	%rd8, %rd5, %rd6;
	ld.global.f64 	%fd5, [%rd8];
	mul.f64 	%fd11, %fd4, %fd5;
$L__BB3_2:
	shl.b32 	%r9, %r1, 3;
	mov.u32 	%r10, _ZZ3dotIdEvPKT_S2_PS0_iE6shared;
	add.s32 	%r4, %r10, %r9;
	st.shared.f64 	[%r4], %fd11;
	bar.sync 	0;
	setp.lt.u32 	%p2, %r13, 2;
	@%p2 bra 	$L__BB3_6;
$L__BB3_3:
	shr.u32 	%r6, %r13, 1;
	setp.ge.u32 	%p3, %r1, %r6;
	@%p3 bra 	$L__BB3_5;
	shl.b32 	%r11, %r6, 3;
	add.s32 	%r12, %r4, %r11;
	ld.shared.f64 	%fd6, [%r12];
	ld.shared.f64 	%fd7, [%r4];
	add.f64 	%fd8, %fd6, %fd7;
	st.shared.f64 	[%r4], %fd8;
$L__BB3_5:
	bar.sync 	0;
	setp.gt.u32 	%p4, %r13, 3;
	mov.u32 	%r13, %r6;
	@%p4 bra 	$L__BB3_3;
$L__BB3_6:
	setp.ne.s32 	%p5, %r1, 0;
	@%p5 bra 	$L__BB3_8;
	ld.shared.f64 	%fd9, [_ZZ3dotIdEvPKT_S2_PS0_iE6shared];
	cvta.to.global.u64 	%rd9, %rd3;
	atom.global.add.f64 	%fd10, [%rd9], %fd9;
$L__BB3_8:
	ret;

}


// ===== COMPILED SASS (sm_100) =====

	.target	sm_100

	.elftype	@"ET_EXEC"


//--------------------- .note.nv.tkinfo           --------------------------
	.section	.note.nv.tkinfo,"",@"SHT_NOTE"
	.sectionflags	@"SHF_NOTE_NV_TKINFO"
	.tkinfo
        /*0018*/ 	.word	0x00000002
        /*0030*/ 	.string	""
        /*0030*/ 	.string	"ptxas"
        /*0030*/ 	.string	"Cuda compilation tools, release 13.0, V13.0.88"
        /*0030*/ 	.string	"Build cuda_13.0.r13.0/compiler.36424714_0"
        /*0030*/ 	.string	"-arch sm_100 -m 64 "



//--------------------- .note.nv.cuinfo           --------------------------
	.section	.note.nv.cuinfo,"",@"SHT_NOTE"
	.sectionflags	@"SHF_NOTE_NV_CUINFO"
        /*0018*/ 	.short	0x0002
        /*001a*/ 	.short	0x0064
        /*001c*/ 	.short	0x0082
	.zero		2


//--------------------- .nv.info                  --------------------------
	.section	.nv.info,"",@"SHT_CUDA_INFO"
	.align	4


	//----- nvinfo : EIATTR_REGCOUNT
	.align		4
        /*0000*/ 	.byte	0x04, 0x2f
        /*0002*/ 	.short	(.L_1 - .L_0)
	.align		4
.L_0:
        /*0004*/ 	.word	index@(dot_bf16)
        /*0008*/ 	.word	0x0000000c


	//----- nvinfo : EIATTR_FRAME_SIZE
	.align		4
.L_1:
        /*000c*/ 	.byte	0x04, 0x11
        /*000e*/ 	.short	(.L_3 - .L_2)
	.align		4
.L_2:
        /*0010*/ 	.word	index@(dot_bf16)
        /*0014*/ 	.word	0x00000000


	//----- nvinfo : EIATTR_REGCOUNT
	.align		4
.L_3:
        /*0018*/ 	.byte	0x04, 0x2f
        /*001a*/ 	.short	(.L_5 - .L_4)
	.align		4
.L_4:
        /*001c*/ 	.word	index@(dot_f16)
        /*0020*/ 	.word	0x0000000c


	//----- nvinfo : EIATTR_FRAME_SIZE
	.align		4
.L_5:
        /*0024*/ 	.byte	0x04, 0x11
        /*0026*/ 	.short	(.L_7 - .L_6)
	.align		4
.L_6:
        /*0028*/ 	.word	index@(dot_f16)
        /*002c*/ 	.word	0x00000000


	//----- nvinfo : EIATTR_REGCOUNT
	.align		4
.L_7:
        /*0030*/ 	.byte	0x04, 0x2f
        /*0032*/ 	.short	(.L_9 - .L_8)
	.align		4
.L_8:
        /*0034*/ 	.word	index@(dot_f32)
        /*0038*/ 	.word	0x0000000c


	//----- nvinfo : EIATTR_FRAME_SIZE
	.align		4
.L_9:
        /*003c*/ 	.byte	0x04, 0x11
        /*003e*/ 	.short	(.L_11 - .L_10)
	.align		4
.L_10:
        /*0040*/ 	.word	index@(dot_f32)
        /*0044*/ 	.word	0x00000000


	//----- nvinfo : EIATTR_REGCOUNT
	.align		4
.L_11:
        /*0048*/ 	.byte	0x04, 0x2f
        /*004a*/ 	.short	(.L_13 - .L_12)
	.align		4
.L_12:
        /*004c*/ 	.word	index@(dot_f64)
        /*0050*/ 	.word	0x0000000e


	//----- nvinfo : EIATTR_FRAME_SIZE
	.align		4
.L_13:
        /*0054*/ 	.byte	0x04, 0x11
        /*0056*/ 	.short	(.L_15 - .L_14)
	.align		4
.L_14:
        /*0058*/ 	.word	index@(dot_f64)
        /*005c*/ 	.word	0x00000000


	//----- nvinfo : EIATTR_MIN_STACK_SIZE
	.align		4
.L_15:
        /*0060*/ 	.byte	0x04, 0x12
        /*0062*/ 	.short	(.L_17 - .L_16)
	.align		4
.L_16:
        /*0064*/ 	.word	index@(dot_f64)
        /*0068*/ 	.word	0x00000000


	//----- nvinfo : EIATTR_MIN_STACK_SIZE
	.align		4
.L_17:
        /*006c*/ 	.byte	0x04, 0x12
        /*006e*/ 	.short	(.L_19 - .L_18)
	.align		4
.L_18:
        /*0070*/ 	.word	index@(dot_f32)
        /*0074*/ 	.word	0x00000000


	//----- nvinfo : EIATTR_MIN_STACK_SIZE
	.align		4
.L_19:
        /*0078*/ 	.byte	0x04, 0x12
        /*007a*/ 	.short	(.L_21 - .L_20)
	.align		4
.L_20:
        /*007c*/ 	.word	index@(dot_f16)
        /*0080*/ 	.word	0x00000000


	//----- nvinfo : EIATTR_MIN_STACK_SIZE
	.align		4
.L_21:
        /*0084*/ 	.byte	0x04, 0x12
        /*0086*/ 	.short	(.L_23 - .L_22)
	.align		4
.L_22:
        /*0088*/ 	.word	index@(dot_bf16)
        /*008c*/ 	.word	0x00000000
.L_23:


//--------------------- .nv.compat                --------------------------
	.section	.nv.compat,"",@"SHT_CUDA_COMPAT_INFO"
	.align	4
        /*0000*/ 	.byte	0x02, 0x09, 0x00, 0x00, 0x02, 0x02, 0x01, 0x00, 0x02, 0x05, 0x05, 0x00, 0x03, 0x07, 0x01, 0x01
        /*0010*/ 	.byte	0x02, 0x03, 0x00, 0x00, 0x02, 0x06, 0x01, 0x00, 0x04, 0x0b, 0x08, 0x00, 0x01, 0x00, 0x00, 0x00
        /*0020*/ 	.byte	0x00, 0x00, 0x00, 0x00


//--------------------- .nv.info.dot_f64          --------------------------
	.section	.nv.info.dot_f64,"",@"SHT_CUDA_INFO"
	.sectionflags	@""
	.align	4


	//----- nvinfo : EIATTR_CUDA_API_VERSION
	.align		4
        /*0000*/ 	.byte	0x04, 0x37
        /*0002*/ 	.short	(.L_25 - .L_24)
.L_24:
        /*0004*/ 	.word	0x00000082


	//----- nvinfo : EIATTR_KPARAM_INFO
	.align		4
.L_25:
        /*0008*/ 	.byte	0x04, 0x17
        /*000a*/ 	.short	(.L_27 - .L_26)
.L_26:
        /*000c*/ 	.word	0x00000000
        /*0010*/ 	.short	0x0003
        /*0012*/ 	.short	0x0018
        /*0014*/ 	.byte	0x00, 0xf0, 0x11, 0x00


	//----- nvinfo : EIATTR_KPARAM_INFO
	.align		4
.L_27:
        /*0018*/ 	.byte	0x04, 0x17
        /*001a*/ 	.short	(.L_29 - .L_28)
.L_28:
        /*001c*/ 	.word	0x00000000
        /*0020*/ 	.short	0x0002
        /*0022*/ 	.short	0x0010
        /*0024*/ 	.byte	0x00, 0xf5, 0x21, 0x00


	//----- nvinfo : EIATTR_KPARAM_INFO
	.align		4
.L_29:
        /*0028*/ 	.byte	0x04, 0x17
        /*002a*/ 	.short	(.L_31 - .L_30)
.L_30:
        /*002c*/ 	.word	0x00000000
        /*0030*/ 	.short	0x0001
        /*0032*/ 	.short	0x0008
        /*0034*/ 	.byte	0x00, 0xf5, 0x21, 0x00


	//----- nvinfo : EIATTR_KPARAM_INFO
	.align		4
.L_31:
        /*0038*/ 	.byte	0x04, 0x17
        /*003a*/ 	.short	(.L_33 - .L_32)
.L_32:
        /*003c*/ 	.word	0x00000000
        /*0040*/ 	.short	0x0000
        /*0042*/ 	.short	0x0000
        /*0044*/ 	.byte	0x00, 0xf5, 0x21, 0x00


	//----- nvinfo : EIATTR_SPARSE_MMA_MASK
	.align		4
.L_33:
        /*0048*/ 	.byte	0x03, 0x50
        /*004a*/ 	.short	0x0000


	//----- nvinfo : EIATTR_MAXREG_COUNT
	.align		4
        /*004c*/ 	.byte	0x03, 0x1b
        /*004e*/ 	.short	0x00ff


	//----- nvinfo : EIATTR_NUM_BARRIERS
	.align		4
        /*0050*/ 	.byte	0x02, 0x4c
        /*0052*/ 	.byte	0x01
	.zero		1


	//----- nvinfo : EIATTR_MERCURY_ISA_VERSION
	.align		4
        /*0054*/ 	.byte	0x03, 0x5f
        /*0056*/ 	.short	0x0101


	//----- nvinfo : EIATTR_VRC_CTA_INIT_COUNT
	.align		4
        /*0058*/ 	.byte	0x02, 0x4a
	.zero		1
	.zero		1


	//----- nvinfo : EIATTR_EXIT_INSTR_OFFSETS
	.align		4
        /*005c*/ 	.byte	0x04, 0x1c
        /*005e*/ 	.short	(.L_35 - .L_34)


	//   ....[0]....
.L_34:
        /*0060*/ 	.word	0x00000240


	//   ....[1]....
        /*0064*/ 	.word	0x000002b0


	//----- nvinfo : EIATTR_CBANK_PARAM_SIZE
	.align		4
.L_35:
        /*0068*/ 	.byte	0x03, 0x19
        /*006a*/ 	.short	0x001c


	//----- nvinfo : EIATTR_PARAM_CBANK
	.align		4
        /*006c*/ 	.byte	0x04, 0x0a
        /*006e*/ 	.short	(.L_37 - .L_36)
	.align		4
.L_36:
        /*0070*/ 	.word	index@(.nv.constant0.dot_f64)
        /*0074*/ 	.short	0x0380
        /*0076*/ 	.short	0x001c


	//----- nvinfo : EIATTR_SW_WAR
	.align		4
.L_37:
        /*0078*/ 	.byte	0x04, 0x36
        /*007a*/ 	.short	(.L_39 - .L_38)
.L_38:
        /*007c*/ 	.word	0x00000008
.L_39:


//--------------------- .nv.info.dot_f32          --------------------------
	.section	.nv.info.dot_f32,"",@"SHT_CUDA_INFO"
	.sectionflags	@""
	.align	4


	//----- nvinfo : EIATTR_CUDA_API_VERSION
	.align		4
        /*0000*/ 	.byte	0x04, 0x37
        /*0002*/ 	.short	(.L_41 - .L_40)
.L_40:
        /*0004*/ 	.word	0x00000082


	//----- nvinfo : EIATTR_KPARAM_INFO
	.align		4
.L_41:
        /*0008*/ 	.byte	0x04, 0x17
        /*000a*/ 	.short	(.L_43 - .L_42)
.L_42:
        /*000c*/ 	.word	0x00000000
        /*0010*/ 	.short	0x0003
        /*0012*/ 	.short	0x0018
        /*0014*/ 	.byte	0x00, 0xf0, 0x11, 0x00


	//----- nvinfo : EIATTR_KPARAM_INFO
	.align		4
.L_43:
        /*0018*/ 	.byte	0x04, 0x17
        /*001a*/ 	.short	(.L_45 - .L_44)
.L_44:
        /*001c*/ 	.word	0x00000000
        /*0020*/ 	.short	0x0002
        /*0022*/ 	.short	0x0010
        /*0024*/ 	.byte	0x00, 0xf5, 0x21, 0x00


	//----- nvinfo : EIATTR_KPARAM_INFO
	.align		4
.L_45:
        /*0028*/ 	.byte	0x04, 0x17
        /*002a*/ 	.short	(.L_47 - .L_46)
.L_46:
        /*002c*/ 	.word	0x00000000
        /*0030*/ 	.short	0x0001
        /*0032*/ 	.short	0x0008
        /*0034*/ 	.byte	0x00, 0xf5, 0x21, 0x00


	//----- nvinfo : EIATTR_KPARAM_INFO
	.align		4
.L_47:
        /*0038*/ 	.byte	0x04, 0x17
        /*003a*/ 	.short	(.L_49 - .L_48)
.L_48:
        /*003c*/ 	.word	0x00000000
        /*0040*/ 	.short	0x0000
        /*0042*/ 	.short	0x0000
        /*0044*/ 	.byte	0x00, 0xf5, 0x21, 0x00


	//----- nvinfo : EIATTR_SPARSE_MMA_MASK
	.align		4
.L_49:
        /*0048*/ 	.byte	0x03, 0x50
        /*004a*/ 	.short	0x0000


	//----- nvinfo : EIATTR_MAXREG_COUNT
	.align		4
        /*004c*/ 	.byte	0x03, 0x1b
        /*004e*/ 	.short	0x00ff


	//----- nvinfo : EIATTR_NUM_BARRIERS
	.align		4
        /*0050*/ 	.byte	0x02, 0x4c
        /*0052*/ 	.byte	0x01
	.zero		1


	//----- nvinfo : EIATTR_MERCURY_ISA_VERSION
	.align		4
        /*0054*/ 	.byte	0x03, 0x5f
        /*0056*/ 	.short	0x0101


	//----- nvinfo : EIATTR_VRC_CTA_INIT_COUNT
	.align		4
        /*0058*/ 	.byte	0x02, 0x4a
	.zero		1
	.zero		1


	//----- nvinfo : EIATTR_EXIT_INSTR_OFFSETS
	.align		4
        /*005c*/ 	.byte	0x04, 0x1c
        /*005e*/ 	.short	(.L_51 - .L_50)


	//   ....[0]....
.L_50:
        /*0060*/ 	.word	0x00000240


	//   ....[1]....
        /*0064*/ 	.word	0x000002b0


	//----- nvinfo : EIATTR_CBANK_PARAM_SIZE
	.align		4
.L_51:
        /*0068*/ 	.byte	0x03, 0x19
        /*006a*/ 	.short	0x001c


	//----- nvinfo : EIATTR_PARAM_CBANK
	.align		4
        /*006c*/ 	.byte	0x04, 0x0a
        /*006e*/ 	.short	(.L_53 - .L_52)
	.align		4
.L_52:
        /*0070*/ 	.word	index@(.nv.constant0.dot_f32)
        /*0074*/ 	.short	0x0380
        /*0076*/ 	.short	0x001c


	//----- nvinfo : EIATTR_SW_WAR
	.align		4
.L_53:
        /*0078*/ 	.byte	0x04, 0x36
        /*007a*/ 	.short	(.L_55 - .L_54)
.L_54:
        /*007c*/ 	.word	0x00000008
.L_55:


//--------------------- .nv.info.dot_f16          --------------------------
	.section	.nv.info.dot_f16,"",@"SHT_CUDA_INFO"
	.sectionflags	@""
	.align	4


	//----- nvinfo : EIATTR_CUDA_API_VERSION
	.align		4
        /*0000*/ 	.byte	0x04, 0x37
        /*0002*/ 	.short	(.L_57 - .L_56)
.L_56:
        /*0004*/ 	.word	0x00000082


	//----- nvinfo : EIATTR_KPARAM_INFO
	.align		4
.L_57:
        /*0008*/ 	.byte	0x04, 0x17
        /*000a*/ 	.short	(.L_59 - .L_58)
.L_58:
        /*000c*/ 	.word	0x00000000
        /*0010*/ 	.short	0x0003
        /*0012*/ 	.short	0x0018
        /*0014*/ 	.byte	0x00, 0xf0, 0x11, 0x00


	//----- nvinfo : EIATTR_KPARAM_INFO
	.align		4
.L_59:
        /*0018*/ 	.byte	0x04, 0x17
        /*001a*/ 	.short	(.L_61 - .L_60)
.L_60:
        /*001c*/ 	.word	0x00000000
        /*0020*/ 	.short	0x0002
        /*0022*/ 	.short	0x0010
        /*0024*/ 	.byte	0x00, 0xf5, 0x21, 0x00


	//----- nvinfo : EIATTR_KPARAM_INFO
	.align		4
.L_61:
        /*0028*/ 	.byte	0x04, 0x17
        /*002a*/ 	.short	(.L_63 - .L_62)
.L_62:
        /*002c*/ 	.word	0x00000000
        /*0030*/ 	.short	0x0001
        /*0032*/ 	.short	0x0008
        /*0034*/ 	.byte	0x00, 0xf5, 0x21, 0x00


	//----- nvinfo : EIATTR_KPARAM_INFO
	.align		4
.L_63:
        /*0038*/ 	.byte	0x04, 0x17
        /*003a*/ 	.short	(.L_65 - .L_64)
.L_64:
        /*003c*/ 	.word	0x00000000
        /*0040*/ 	.short	0x0000
        /*0042*/ 	.short	0x0000
        /*0044*/ 	.byte	0x00, 0xf5, 0x21, 0x00


	//----- nvinfo : EIATTR_SPARSE_MMA_MASK
	.align		4
.L_65:
        /*0048*/ 	.byte	0x03, 0x50
        /*004a*/ 	.short	0x0000


	//----- nvinfo : EIATTR_MAXREG_COUNT
	.align		4
        /*004c*/ 	.byte	0x03, 0x1b
        /*004e*/ 	.short	0x00ff


	//----- nvinfo : EIATTR_NUM_BARRIERS
	.align		4
        /*0050*/ 	.byte	0x02, 0x4c
        /*0052*/ 	.byte	0x01
	.zero		1


	//----- nvinfo : EIATTR_MERCURY_ISA_VERSION
	.align		4
        /*0054*/ 	.byte	0x03, 0x5f
        /*0056*/ 	.short	0x0101


	//----- nvinfo : EIATTR_VRC_CTA_INIT_COUNT
	.align		4
        /*0058*/ 	.byte	0x02, 0x4a
	.zero		1
	.zero		1


	//----- nvinfo : EIATTR_ATOM16_EMUL_INSTR_REG_MAP
	.align		4
        /*005c*/ 	.byte	0x04, 0x2e
        /*005e*/ 	.short	(.L_67 - .L_66)


	//   ....[0]....
.L_66:
        /*0060*/ 	.word	0x000002e0
        /*0064*/ 	.short	0x0008
        /*0066*/ 	.short	0x0000


	//   ....[1]....
        /*0068*/ 	.word	0x00000340
        /*006c*/ 	.short	0x0008
        /*006e*/ 	.short	0x0000


	//----- nvinfo : EIATTR_EXIT_INSTR_OFFSETS
	.align		4
.L_67:
        /*0070*/ 	.byte	0x04, 0x1c
        /*0072*/ 	.short	(.L_69 - .L_68)


	//   ....[0]....
.L_68:
        /*0074*/ 	.word	0x00000250


	//   ....[1]....
        /*0078*/ 	.word	0x00000380


	//----- nvinfo : EIATTR_CRS_STACK_SIZE
	.align		4
.L_69:
        /*007c*/ 	.byte	0x04, 0x1e
        /*007e*/ 	.short	(.L_71 - .L_70)
.L_70:
        /*0080*/ 	.word	0x00000000


	//----- nvinfo : EIATTR_CBANK_PARAM_SIZE
	.align		4
.L_71:
        /*0084*/ 	.byte	0x03, 0x19
        /*0086*/ 	.short	0x001c


	//----- nvinfo : EIATTR_PARAM_CBANK
	.align		4
        /*0088*/ 	.byte	0x04, 0x0a
        /*008a*/ 	.short	(.L_73 - .L_72)
	.align		4
.L_72:
        /*008c*/ 	.word	index@(.nv.constant0.dot_f16)
        /*0090*/ 	.short	0x0380
        /*0092*/ 	.short	0x001c


	//----- nvinfo : EIATTR_SW_WAR
	.align		4
.L_73:
        /*0094*/ 	.byte	0x04, 0x36
        /*0096*/ 	.short	(.L_75 - .L_74)
.L_74:
        /*0098*/ 	.word	0x00000008
.L_75:


//--------------------- .nv.info.dot_bf16         --------------------------
	.section	.nv.info.dot_bf16,"",@"SHT_CUDA_INFO"
	.sectionflags	@""
	.align	4


	//----- nvinfo : EIATTR_CUDA_API_VERSION
	.align		4
        /*0000*/ 	.byte	0x04, 0x37
        /*0002*/ 	.short	(.L_77 - .L_76)
.L_76:
        /*0004*/ 	.word	0x00000082


	//----- nvinfo : EIATTR_KPARAM_INFO
	.align		4
.L_77:
        /*0008*/ 	.byte	0x04, 0x17
        /*000a*/ 	.short	(.L_79 - .L_78)
.L_78:
        /*000c*/ 	.word	0x00000000
        /*0010*/ 	.short	0x0003
        /*0012*/ 	.short	0x0018
        /*0014*/ 	.byte	0x00, 0xf0, 0x11, 0x00


	//----- nvinfo : EIATTR_KPARAM_INFO
	.align		4
.L_79:
        /*0018*/ 	.byte	0x04, 0x17
        /*001a*/ 	.short	(.L_81 - .L_80)
.L_80:
        /*001c*/ 	.word	0x00000000
        /*0020*/ 	.short	0x0002
        /*0022*/ 	.short	0x0010
        /*0024*/ 	.byte	0x00, 0xf5, 0x21, 0x00


	//----- nvinfo : EIATTR_KPARAM_INFO
	.align		4
.L_81:
        /*0028*/ 	.byte	0x04, 0x17
        /*002a*/ 	.short	(.L_83 - .L_82)
.L_82:
        /*002c*/ 	.word	0x00000000
        /*0030*/ 	.short	0x0001
        /*0032*/ 	.short	0x0008
        /*0034*/ 	.byte	0x00, 0xf5, 0x21, 0x00


	//----- nvinfo : EIATTR_KPARAM_INFO
	.align		4
.L_83:
        /*0038*/ 	.byte	0x04, 0x17
        /*003a*/ 	.short	(.L_85 - .L_84)
.L_84:
        /*003c*/ 	.word	0x00000000
        /*0040*/ 	.short	0x0000
        /*0042*/ 	.short	0x0000
        /*0044*/ 	.byte	0x00, 0xf5, 0x21, 0x00


	//----- nvinfo : EIATTR_SPARSE_MMA_MASK
	.align		4
.L_85:
        /*0048*/ 	.byte	0x03, 0x50
        /*004a*/ 	.short	0x0000


	//----- nvinfo : EIATTR_MAXREG_COUNT
	.align		4
        /*004c*/ 	.byte	0x03, 0x1b
        /*004e*/ 	.short	0x00ff


	//----- nvinfo : EIATTR_NUM_BARRIERS
	.align		4
        /*0050*/ 	.byte	0x02, 0x4c
        /*0052*/ 	.byte	0x01
	.zero		1


	//----- nvinfo : EIATTR_MERCURY_ISA_VERSION
	.align		4
        /*0054*/ 	.byte	0x03, 0x5f
        /*0056*/ 	.short	0x0101


	//----- nvinfo : EIATTR_VRC_CTA_INIT_COUNT
	.align		4
        /*0058*/ 	.byte	0x02, 0x4a
	.zero		1
	.zero		1


	//----- nvinfo : EIATTR_ATOM16_EMUL_INSTR_REG_MAP
	.align		4
        /*005c*/ 	.byte	0x04, 0x2e
        /*005e*/ 	.short	(.L_87 - .L_86)


	//   ....[0]....
.L_86:
        /*0060*/ 	.word	0x000002e0
        /*0064*/ 	.short	0x0008
        /*0066*/ 	.short	0x0000


	//   ....[1]....
        /*0068*/ 	.word	0x00000340
        /*006c*/ 	.short	0x0008
        /*006e*/ 	.short	0x0000


	//----- nvinfo : EIATTR_EXIT_INSTR_OFFSETS
	.align		4
.L_87:
        /*0070*/ 	.byte	0x04, 0x1c
        /*0072*/ 	.short	(.L_89 - .L_88)


	//   ....[0]....
.L_88:
        /*0074*/ 	.word	0x00000250


	//   ....[1]....
        /*0078*/ 	.word	0x00000380


	//----- nvinfo : EIATTR_CRS_STACK_SIZE
	.align		4
.L_89:
        /*007c*/ 	.byte	0x04, 0x1e
        /*007e*/ 	.short	(.L_91 - .L_90)
.L_90:
        /*0080*/ 	.word	0x00000000


	//----- nvinfo : EIATTR_CBANK_PARAM_SIZE
	.align		4
.L_91:
        /*0084*/ 	.byte	0x03, 0x19
        /*0086*/ 	.short	0x001c


	//----- nvinfo : EIATTR_PARAM_CBANK
	.align		4
        /*0088*/ 	.byte	0x04, 0x0a
        /*008a*/ 	.short	(.L_93 - .L_92)
	.align		4
.L_92:
        /*008c*/ 	.word	index@(.nv.constant0.dot_bf16)
        /*0090*/ 	.short	0x0380
        /*0092*/ 	.short	0x001c


	//----- nvinfo : EIATTR_SW_WAR
	.align		4
.L_93:
        /*0094*/ 	.byte	0x04, 0x36
        /*0096*/ 	.short	(.L_95 - .L_94)
.L_94:
        /*0098*/ 	.word	0x00000008
.L_95:


//--------------------- .nv.callgraph             --------------------------
	.section	.nv.callgraph,"",@"SHT_CUDA_CALLGRAPH"
	.align	4
	.sectionentsize	8
	.align		4
        /*0000*/ 	.word	0x00000000
	.align		4
        /*0004*/ 	.word	0xffffffff
	.align		4
        /*0008*/ 	.word	0x00000000
	.align		4
        /*000c*/ 	.word	0xfffffffe
	.align		4
        /*0010*/ 	.word	0x00000000
	.align		4
        /*0014*/ 	.word	0xfffffffd
	.align		4
        /*0018*/ 	.word	0x00000000
	.align		4
        /*001c*/ 	.word	0xfffffffc


//--------------------- .text.dot_f64             --------------------------
	.section	.text.dot_f64,"ax",@progbits
	.align	128
        .global         dot_f64
        .type           dot_f64,@function
        .size           dot_f64,(.L_x_14 - dot_f64)
        .other          dot_f64,@"STO_CUDA_ENTRY STV_DEFAULT"
dot_f64:
.text.dot_f64:
[----:B------:R-:W-:Y:S01]  /*0000*/  LDC R1, c[0x0][0x37c] ;  /* 0x0000df00ff017b82 */ /* 0x000fe20000000800 */
[----:B------:R-:W0:Y:S07]  /*0010*/  S2R R11, SR_TID.X ;  /* 0x00000000000b7919 */ /* 0x000e2e0000002100 */
[----:B------:R-:W0:Y:S01]  /*0020*/  S2UR UR4, SR_CTAID.X ;  /* 0x00000000000479c3 */ /* 0x000e220000002500 */
[----:B------:R-:W1:Y:S01]  /*0030*/  LDCU UR5, c[0x0][0x398] ;  /* 0x00007300ff0577ac */ /* 0x000e620008000800 */
[----:B------:R-:W2:Y:S06]  /*0040*/  LDCU.64 UR6, c[0x0][0x358] ;  /* 0x00006b00ff0677ac */ /* 0x000eac0008000a00 */
[----:B------:R-:W0:Y:S08]  /*0050*/  LDC R0, c[0x0][0x360] ;  /* 0x0000d800ff007b82 */ /* 0x000e300000000800 */
[----:B------:R-:W3:Y:S08]  /*0060*/  LDC.64 R4, c[0x0][0x380] ;  /* 0x0000e000ff047b82 */ /* 0x000ef00000000a00 */
[----:B------:R-:W4:Y:S01]  /*0070*/  LDC.64 R6, c[0x0][0x388] ;  /* 0x0000e200ff067b82 */ /* 0x000f220000000a00 */
[----:B0-----:R-:W-:-:S05]  /*0080*/  IMAD R3, R0, UR4, R11 ;  /* 0x0000000400037c24 */ /* 0x001fca000f8e020b */
[----:B-1----:R-:W-:-:S13]  /*0090*/  ISETP.GE.AND P1, PT, R3, UR5, PT ;  /* 0x0000000503007c0c */ /* 0x002fda000bf26270 */
[----:B---3--:R-:W-:-:S04]  /*00a0*/  @!P1 IMAD.WIDE R4, R3, 0x8, R4 ;  /* 0x0000000803049825 */ /* 0x008fc800078e0204 */
[----:B----4-:R-:W-:Y:S02]  /*00b0*/  @!P1 IMAD.WIDE R6, R3, 0x8, R6 ;  /* 0x0000000803069825 */ /* 0x010fe400078e0206 */
[----:B--2---:R-:W2:Y:S04]  /*00c0*/  @!P1 LDG.E.64 R4, desc[UR6][R4.64] ;  /* 0x0000000604049981 */ /* 0x004ea8000c1e1b00 */
[----:B------:R-:W2:Y:S01]  /*00d0*/  @!P1 LDG.E.64 R6, desc[UR6][R6.64] ;  /* 0x0000000606069981 */ /* 0x000ea2000c1e1b00 */
[----:B------:R-:W0:Y:S01]  /*00e0*/  S2UR UR5, SR_CgaCtaId ;  /* 0x00000000000579c3 */ /* 0x000e220000008800 */
[----:B------:R-:W-:Y:S01]  /*00f0*/  UMOV UR4, 0x400 ;  /* 0x0000040000047882 */ /* 0x000fe20000000000 */
[----:B------:R-:W-:Y:S02]  /*0100*/  ISETP.GE.U32.AND P0, PT, R0, 0x2, PT ;  /* 0x000000020000780c */ /* 0x000fe40003f06070 */
[----:B------:R-:W-:Y:S01]  /*0110*/  CS2R R2, SRZ ;  /* 0x0000000000027805 */ /* 0x000fe2000001ff00 */
[----:B0-----:R-:W-:-:S06]  /*0120*/  ULEA UR4, UR5, UR4, 0x18 ;  /* 0x0000000405047291 */ /* 0x001fcc000f8ec0ff */
[C---:B------:R-:W-:Y:S01]  /*0130*/  LEA R9, R11.reuse, UR4, 0x3 ;  /* 0x000000040b097c11 */ /* 0x040fe2000f8e18ff */
[----:B--2---:R-:W-:Y:S01]  /*0140*/  @!P1 DMUL R2, R4, R6 ;  /* 0x0000000604029228 */ /* 0x004fe20000000000 */
[----:B------:R-:W-:-:S06]  /*0150*/  ISETP.NE.AND P1, PT, R11, RZ, PT ;  /* 0x000000ff0b00720c */ /* 0x000fcc0003f25270 */
[----:B------:R0:W-:Y:S01]  /*0160*/  STS.64 [R9], R2 ;  /* 0x0000000209007388 */ /* 0x0001e20000000a00 */
[----:B------:R-:W-:Y:S06]  /*0170*/  BAR.SYNC.DEFER_BLOCKING 0x0 ;  /* 0x0000000000007b1d */ /* 0x000fec0000010000 */
[----:B------:R-:W-:Y:S05]  /*0180*/  @!P0 BRA `(.L_x_0) ;  /* 0x00000000002c8947 */ /* 0x000fea0003800000 */
.L_x_1:
[----:B------:R-:W-:-:S04]  /*0190*/  SHF.R.U32.HI R8, RZ, 0x1, R0 ;  /* 0x00000001ff087819 */ /* 0x000fc80000011600 */
[----:B------:R-:W-:-:S13]  /*01a0*/  ISETP.GE.U32.AND P0, PT, R11, R8, PT ;  /* 0x000000080b00720c */ /* 0x000fda0003f06070 */
[----:B------:R-:W-:Y:S01]  /*01b0*/  @!P0 IMAD R6, R8, 0x8, R9 ;  /* 0x0000000808068824 */ /* 0x000fe200078e0209 */
[----:B------:R-:W-:Y:S04]  /*01c0*/  @!P0 LDS.64 R4, [R9] ;  /* 0x0000000009048984 */ /* 0x000fe80000000a00 */
[----:B0-----:R-:W0:Y:S02]  /*01d0*/  @!P0 LDS.64 R2, [R6] ;  /* 0x0000000006028984 */ /* 0x001e240000000a00 */
[----:B0-----:R-:W-:-:S07]  /*01e0*/  @!P0 DADD R2, R2, R4 ;  /* 0x0000000002028229 */ /* 0x001fce0000000004 */
[----:B------:R1:W-:Y:S01]  /*01f0*/  @!P0 STS.64 [R9], R2 ;  /* 0x0000000209008388 */ /* 0x0003e20000000a00 */
[----:B------:R-:W-:Y:S01]  /*0200*/  BAR.SYNC.DEFER_BLOCKING 0x0 ;  /* 0x0000000000007b1d */ /* 0x000fe20000010000 */
[----:B------:R-:W-:Y:S01]  /*0210*/  ISETP.GT.U32.AND P0, PT, R0, 0x3, PT ;  /* 0x000000030000780c */ /* 0x000fe20003f04070 */
[----:B------:R-:W-:-:S12]  /*0220*/  IMAD.MOV.U32 R0, RZ, RZ, R8 ;  /* 0x000000ffff007224 */ /* 0x000fd800078e0008 */
[----:B-1----:R-:W-:Y:S05]  /*0230*/  @P0 BRA `(.L_x_1) ;  /* 0xfffffffc00d40947 */ /* 0x002fea000383ffff */
.L_x_0:
[----:B------:R-:W-:Y:S05]  /*0240*/  @P1 EXIT ;  /* 0x000000000000194d */ /* 0x000fea0003800000 */
[----:B------:R-:W1:Y:S01]  /*0250*/  S2UR UR5, SR_CgaCtaId ;  /* 0x00000000000579c3 */ /* 0x000e620000008800 */
[----:B------:R-:W-:-:S07]  /*0260*/  UMOV UR4, 0x400 ;  /* 0x0000040000047882 */ /* 0x000fce0000000000 */
[----:B------:R-:W2:Y:S01]  /*0270*/  LDC.64 R4, c[0x0][0x390] ;  /* 0x0000e400ff047b82 */ /* 0x000ea20000000a00 */
[----:B-1----:R-:W-:-:S09]  /*0280*/  ULEA UR4, UR5, UR4, 0x18 ;  /* 0x0000000405047291 */ /* 0x002fd2000f8ec0ff */
[----:B0-----:R-:W2:Y:S04]  /*0290*/  LDS.64 R2, [UR4] ;  /* 0x00000004ff027984 */ /* 0x001ea80008000a00 */
[----:B--2---:R-:W-:Y:S01]  /*02a0*/  REDG.E.ADD.F64.RN.STRONG.GPU desc[UR6][R4.64], R2 ;  /* 0x00000002040079a6 */ /* 0x004fe2000c12ff06 */
[----:B------:R-:W-:Y:S05]  /*02b0*/  EXIT ;  /* 0x000000000000794d */ /* 0x000fea0003800000 */
.L_x_2:
[----:B------:R-:W-:-:S00]  /*02c0*/  BRA `(.L_x_2) ;  /* 0xfffffffc00fc7947 */ /* 0x000fc0000383ffff */
[----:B------:R-:W-:-:S00]  /*02d0*/  NOP ;  /* 0x0000000000007918 */ /* 0x000fc00000000000 */
        /* <DEDUP_REMOVED lines=10> */
.L_x_14:


//--------------------- .text.dot_f32             --------------------------
	.section	.text.dot_f32,"ax",@progbits
	.align	128
        .global         dot_f32
        .type           dot_f32,@function
        .size           dot_f32,(.L_x_15 - dot_f32)
        .other          dot_f32,@"STO_CUDA_ENTRY STV_DEFAULT"
dot_f32:
.text.dot_f32:
        /* <DEDUP_REMOVED lines=12> */
[----:B--2---:R-:W2:Y:S04]  /*00c0*/  @!P1 LDG.E R2, desc[UR6][R2.64] ;  /* 0x0000000602029981 */ /* 0x004ea8000c1e1900 */
[----:B------:R-:W2:Y:S01]  /*00d0*/  @!P1 LDG.E R5, desc[UR6][R4.64] ;  /* 0x0000000604059981 */ /* 0x000ea2000c1e1900 */
[----:B------:R-:W0:Y:S01]  /*00e0*/  S2UR UR5, SR_CgaCtaId ;  /* 0x00000000000579c3 */ /* 0x000e220000008800 */
[----:B------:R-:W-:Y:S01]  /*00f0*/  UMOV UR4, 0x400 ;  /* 0x0000040000047882 */ /* 0x000fe20000000000 */
[----:B------:R-:W-:Y:S01]  /*0100*/  ISETP.GE.U32.AND P0, PT, R0, 0x2, PT ;  /* 0x000000020000780c */ /* 0x000fe20003f06070 */
[----:B------:R-:W-:Y:S01]  /*0110*/  IMAD.MOV.U32 R6, RZ, RZ, RZ ;  /* 0x000000ffff067224 */ /* 0x000fe200078e00ff */
[----:B0-----:R-:W-:-:S06]  /*0120*/  ULEA UR4, UR5, UR4, 0x18 ;  /* 0x0000000405047291 */ /* 0x001fcc000f8ec0ff */
[C---:B------:R-:W-:Y:S01]  /*0130*/  LEA R7, R9.reuse, UR4, 0x2 ;  /* 0x0000000409077c11 */ /* 0x040fe2000f8e10ff */
[----:B--2---:R-:W-:Y:S01]  /*0140*/  @!P1 FMUL R6, R2, R5 ;  /* 0x0000000502069220 */ /* 0x004fe20000400000 */
[----:B------:R-:W-:-:S04]  /*0150*/  ISETP.NE.AND P1, PT, R9, RZ, PT ;  /* 0x000000ff0900720c */ /* 0x000fc80003f25270 */
[----:B------:R0:W-:Y:S01]  /*0160*/  STS [R7], R6 ;  /* 0x0000000607007388 */ /* 0x0001e20000000800 */
[----:B------:R-:W-:Y:S06]  /*0170*/  BAR.SYNC.DEFER_BLOCKING 0x0 ;  /* 0x0000000000007b1d */ /* 0x000fec0000010000 */
[----:B------:R-:W-:Y:S05]  /*0180*/  @!P0 BRA `(.L_x_3) ;  /* 0x00000000002c8947 */ /* 0x000fea0003800000 */
.L_x_4:
[----:B0-----:R-:W-:-:S04]  /*0190*/  SHF.R.U32.HI R6, RZ, 0x1, R0 ;  /* 0x00000001ff067819 */ /* 0x001fc80000011600 */
[----:B------:R-:W-:-:S13]  /*01a0*/  ISETP.GE.U32.AND P0, PT, R9, R6, PT ;  /* 0x000000060900720c */ /* 0x000fda0003f06070 */
[----:B------:R-:W-:Y:S01]  /*01b0*/  @!P0 LEA R2, R6, R7, 0x2 ;  /* 0x0000000706028211 */ /* 0x000fe200078e10ff */
[----:B------:R-:W-:Y:S05]  /*01c0*/  @!P0 LDS R3, [R7] ;  /* 0x0000000007038984 */ /* 0x000fea0000000800 */
[----:B------:R-:W0:Y:S02]  /*01d0*/  @!P0 LDS R2, [R2] ;  /* 0x0000000002028984 */ /* 0x000e240000000800 */
[----:B0-----:R-:W-:-:S05]  /*01e0*/  @!P0 FADD R4, R2, R3 ;  /* 0x0000000302048221 */ /* 0x001fca0000000000 */
[----:B------:R1:W-:Y:S01]  /*01f0*/  @!P0 STS [R7], R4 ;  /* 0x0000000407008388 */ /* 0x0003e20000000800 */
[----:B------:R-:W-:Y:S01]  /*0200*/  BAR.SYNC.DEFER_BLOCKING 0x0 ;  /* 0x0000000000007b1d */ /* 0x000fe20000010000 */
[----:B------:R-:W-:Y:S01]  /*0210*/  ISETP.GT.U32.AND P0, PT, R0, 0x3, PT ;  /* 0x000000030000780c */ /* 0x000fe20003f04070 */
[----:B------:R-:W-:-:S12]  /*0220*/  IMAD.MOV.U32 R0, RZ, RZ, R6 ;  /* 0x000000ffff007224 */ /* 0x000fd800078e0006 */
[----:B-1----:R-:W-:Y:S05]  /*0230*/  @P0 BRA `(.L_x_4) ;  /* 0xfffffffc00d40947 */ /* 0x002fea000383ffff */
.L_x_3:
[----:B------:R-:W-:Y:S05]  /*0240*/  @P1 EXIT ;  /* 0x000000000000194d */ /* 0x000fea0003800000 */
[----:B------:R-:W1:Y:S01]  /*0250*/  S2UR UR5, SR_CgaCtaId ;  /* 0x00000000000579c3 */ /* 0x000e620000008800 */
[----:B------:R-:W-:-:S07]  /*0260*/  UMOV UR4, 0x400 ;  /* 0x0000040000047882 */ /* 0x000fce0000000000 */
[----:B------:R-:W2:Y:S01]  /*0270*/  LDC.64 R2, c[0x0][0x390] ;  /* 0x0000e400ff027b82 */ /* 0x000ea20000000a00 */
[----:B-1----:R-:W-:-:S09]  /*0280*/  ULEA UR4, UR5, UR4, 0x18 ;  /* 0x0000000405047291 */ /* 0x002fd2000f8ec0ff */
[----:B------:R-:W2:Y:S04]  /*0290*/  LDS R5, [UR4] ;  /* 0x00000004ff057984 */ /* 0x000ea80008000800 */
[----:B--2---:R-:W-:Y:S01]  /*02a0*/  REDG.E.ADD.F32.FTZ.RN.STRONG.GPU desc[UR6][R2.64], R5 ;  /* 0x00000005020079a6 */ /* 0x004fe2000c12f306 */
[----:B------:R-:W-:Y:S05]  /*02b0*/  EXIT ;  /* 0x000000000000794d */ /* 0x000fea0003800000 */
.L_x_5:
        /* <DEDUP_REMOVED lines=12> */
.L_x_15:


//--------------------- .text.dot_f16             --------------------------
	.section	.text.dot_f16,"ax",@progbits
	.align	128
        .global         dot_f16
        .type           dot_f16,@function
        .size           dot_f16,(.L_x_16 - dot_f16)
        .other          dot_f16,@"STO_CUDA_ENTRY STV_DEFAULT"
dot_f16:
.text.dot_f16:
        /* <DEDUP_REMOVED lines=12> */
[----:B--2---:R0:W2:Y:S04]  /*00c0*/  @!P0 LDG.E.U16 R2, desc[UR6][R2.64] ;  /* 0x0000000602028981 */ /* 0x0040a8000c1e1500 */
[----:B------:R-:W2:Y:S01]  /*00d0*/  @!P0 LDG.E.U16 R5, desc[UR6][R4.64] ;  /* 0x0000000604058981 */ /* 0x000ea2000c1e1500 */
[----:B------:R-:W1:Y:S01]  /*00e0*/  S2UR UR5, SR_CgaCtaId ;  /* 0x00000000000579c3 */ /* 0x000e620000008800 */
[----:B------:R-:W-:Y:S01]  /*00f0*/  UMOV UR4, 0x400 ;  /* 0x0000040000047882 */ /* 0x000fe20000000000 */
[----:B------:R-:W-:Y:S02]  /*0100*/  ISETP.GE.U32.AND P1, PT, R0, 0x2, PT ;  /* 0x000000020000780c */ /* 0x000fe40003f26070 */
[----:B0-----:R-:W-:Y:S01]  /*0110*/  PRMT R3, RZ, 0x7610, R3 ;  /* 0x00007610ff037816 */ /* 0x001fe20000000003 */
[----:B-1----:R-:W-:-:S06]  /*0120*/  ULEA UR4, UR5, UR4, 0x18 ;  /* 0x0000000405047291 */ /* 0x002fcc000f8ec0ff */
[C---:B------:R-:W-:Y:S01]  /*0130*/  LEA R6, R9.reuse, UR4, 0x1 ;  /* 0x0000000409067c11 */ /* 0x040fe2000f8e08ff */
[----:B--2---:R-:W-:Y:S01]  /*0140*/  @!P0 HMUL2 R3, R2.H0_H0, R5.H0_H0 ;  /* 0x2000000502038232 */ /* 0x004fe20000000800 */
[----:B------:R-:W-:-:S04]  /*0150*/  ISETP.NE.AND P0, PT, R9, RZ, PT ;  /* 0x000000ff0900720c */ /* 0x000fc80003f05270 */
[----:B------:R0:W-:Y:S01]  /*0160*/  STS.U16 [R6], R3 ;  /* 0x0000000306007388 */ /* 0x0001e20000000400 */
[----:B------:R-:W-:Y:S06]  /*0170*/  BAR.SYNC.DEFER_BLOCKING 0x0 ;  /* 0x0000000000007b1d */ /* 0x000fec0000010000 */
[----:B------:R-:W-:Y:S05]  /*0180*/  @!P1 BRA `(.L_x_6) ;  /* 0x0000000000309947 */ /* 0x000fea0003800000 */
.L_x_7:
[----:B------:R-:W-:-:S04]  /*0190*/  SHF.R.U32.HI R4, RZ, 0x1, R0 ;  /* 0x00000001ff047819 */ /* 0x000fc80000011600 */
[----:B------:R-:W-:-:S13]  /*01a0*/  ISETP.GE.U32.AND P1, PT, R9, R4, PT ;  /* 0x000000040900720c */ /* 0x000fda0003f26070 */
[----:B0-----:R-:W-:Y:S01]  /*01b0*/  @!P1 LOP3.LUT R3, R0, 0x7fe, RZ, 0xc0, !PT ;  /* 0x000007fe00039812 */ /* 0x001fe200078ec0ff */
[----:B------:R-:W-:Y:S04]  /*01c0*/  @!P1 LDS.U16 R2, [R6] ;  /* 0x0000000006029984 */ /* 0x000fe80000000400 */
[----:B------:R-:W-:-:S06]  /*01d0*/  @!P1 IMAD.IADD R3, R6, 0x1, R3 ;  /* 0x0000000106039824 */ /* 0x000fcc00078e0203 */
[----:B------:R-:W0:Y:S02]  /*01e0*/  @!P1 LDS.U16 R3, [R3] ;  /* 0x0000000003039984 */ /* 0x000e240000000400 */
[----:B0-----:R-:W-:-:S05]  /*01f0*/  @!P1 HADD2 R2, R2.H0_H0, R3.H0_H0 ;  /* 0x2000000302029230 */ /* 0x001fca0000000800 */
[----:B------:R1:W-:Y:S01]  /*0200*/  @!P1 STS.U16 [R6], R2 ;  /* 0x0000000206009388 */ /* 0x0003e20000000400 */
[----:B------:R-:W-:Y:S01]  /*0210*/  BAR.SYNC.DEFER_BLOCKING 0x0 ;  /* 0x0000000000007b1d */ /* 0x000fe20000010000 */
[----:B------:R-:W-:Y:S01]  /*0220*/  ISETP.GT.U32.AND P1, PT, R0, 0x3, PT ;  /* 0x000000030000780c */ /* 0x000fe20003f24070 */
[----:B------:R-:W-:-:S12]  /*0230*/  IMAD.MOV.U32 R0, RZ, RZ, R4 ;  /* 0x000000ffff007224 */ /* 0x000fd800078e0004 */
[----:B-1----:R-:W-:Y:S05]  /*0240*/  @P1 BRA `(.L_x_7) ;  /* 0xfffffffc00d01947 */ /* 0x002fea000383ffff */
.L_x_6:
[----:B------:R-:W-:Y:S05]  /*0250*/  @P0 EXIT ;  /* 0x000000000000094d */ /* 0x000fea0003800000 */
[----:B------:R-:W1:Y:S01]  /*0260*/  S2UR UR5, SR_CgaCtaId ;  /* 0x00000000000579c3 */ /* 0x000e620000008800 */
[----:B------:R-:W-:-:S07]  /*0270*/  UMOV UR4, 0x400 ;  /* 0x0000040000047882 */ /* 0x000fce0000000000 */
[----:B------:R-:W2:Y:S01]  /*0280*/  LDC.64 R8, c[0x0][0x390] ;  /* 0x0000e400ff087b82 */ /* 0x000ea20000000a00 */
[----:B-1----:R-:W-:Y:S01]  /*0290*/  ULEA UR4, UR5, UR4, 0x18 ;  /* 0x0000000405047291 */ /* 0x002fe2000f8ec0ff */
[----:B--2---:R-:W-:Y:S01]  /*02a0*/  LOP3.LUT R2, R8, 0xfffffffd, RZ, 0xc0, !PT ;  /* 0xfffffffd08027812 */ /* 0x004fe200078ec0ff */
[----:B0-----:R-:W-:-:S07]  /*02b0*/  IMAD.MOV.U32 R3, RZ, RZ, R9 ;  /* 0x000000ffff037224 */ /* 0x001fce00078e0009 */
[----:B------:R-:W0:Y:S01]  /*02c0*/  LDS.U16 R0, [UR4] ;  /* 0x00000004ff007984 */ /* 0x000e220008000400 */
[----:B------:R-:W-:-:S03]  /*02d0*/  LOP3.LUT R4, R8, 0x2, RZ, 0xc0, !PT ;  /* 0x0000000208047812 */ /* 0x000fc600078ec0ff */
[----:B------:R1:W5:Y:S01]  /*02e0*/  LD.E R5, desc[UR6][R2.64] ;  /* 0x0000000602057980 */ /* 0x000362000c101900 */
[----:B------:R-:W-:Y:S01]  /*02f0*/  ISETP.EQ.U32.AND P0, PT, R4, RZ, PT ;  /* 0x000000ff0400720c */ /* 0x000fe20003f02070 */
[----:B------:R-:W-:-:S05]  /*0300*/  IMAD.MOV.U32 R4, RZ, RZ, 0x3254 ;  /* 0x00003254ff047424 */ /* 0x000fca00078e00ff */
[----:B------:R-:W-:-:S07]  /*0310*/  SEL R4, R4, 0x7610, P0 ;  /* 0x0000761004047807 */ /* 0x000fce0000000000 */
.L_x_8:
[----:B0----5:R-:W-:-:S05]  /*0320*/  HADD2 R6, R5, R0.H0_H0 ;  /* 0x2000000005067230 */ /* 0x021fca0000000000 */
[----:B------:R-:W-:-:S05]  /*0330*/  PRMT R7, R5, R4, R6 ;  /* 0x0000000405077216 */ /* 0x000fca0000000006 */
[----:B------:R-:W2:Y:S02]  /*0340*/  ATOM.E.CAS.STRONG.GPU PT, R6, [R2], R5, R7 ;  /* 0x000000050206738b */ /* 0x000ea400001ee107 */
[----:B--2---:R-:W-:Y:S01]  /*0350*/  ISETP.NE.U32.AND P0, PT, R6, R5, PT ;  /* 0x000000050600720c */ /* 0x004fe20003f05070 */
[----:B------:R-:W-:-:S12]  /*0360*/  IMAD.MOV.U32 R5, RZ, RZ, R6 ;  /* 0x000000ffff057224 */ /* 0x000fd800078e0006 */
[----:B------:R-:W-:Y:S05]  /*0370*/  @P0 BRA `(.L_x_8) ;  /* 0xfffffffc00e80947 */ /* 0x000fea000383ffff */
[----:B------:R-:W-:Y:S05]  /*0380*/  EXIT ;  /* 0x000000000000794d */ /* 0x000fea0003800000 */
.L_x_9:
        /* <DEDUP_REMOVED lines=15> */
.L_x_16:


//--------------------- .text.dot_bf16            --------------------------
	.section	.text.dot_bf16,"ax",@progbits
	.align	128
        .global         dot_bf16
        .type           dot_bf16,@function
        .size           dot_bf16,(.L_x_17 - dot_bf16)
        .other          dot_bf16,@"STO_CUDA_ENTRY STV_DEFAULT"
dot_bf16:
.text.dot_bf16:
        /* <DEDUP_REMOVED lines=20> */
[----:B--2---:R-:W-:Y:S01]  /*0140*/  @!P0 HMUL2.BF16_V2 R3, R2.H0_H0, R5.H0_H0 ;  /* 0x2000000502038232 */ /* 0x004fe20000200800 */
[----:B------:R-:W-:-:S04]  /*0150*/  ISETP.NE.AND P0, PT, R9, RZ, PT ;  /* 0x000000ff0900720c */ /* 0x000fc80003f05270 */
[----:B------:R0:W-:Y:S01]  /*0160*/  STS.U16 [R6], R3 ;  /* 0x0000000306007388 */ /* 0x0001e20000000400 */
[----:B------:R-:W-:Y:S06]  /*0170*/  BAR.SYNC.DEFER_BLOCKING 0x0 ;  /* 0x0000000000007b1d */ /* 0x000fec0000010000 */
[----:B------:R-:W-:Y:S05]  /*0180*/  @!P1 BRA `(.L_x_10) ;  /* 0x0000000000309947 */ /* 0x000fea0003800000 */
.L_x_11:
[----:B------:R-:W-:-:S04]  /*0190*/  SHF.R.U32.HI R4, RZ, 0x1, R0 ;  /* 0x00000001ff047819 */ /* 0x000fc80000011600 */
[----:B------:R-:W-:-:S13]  /*01a0*/  ISETP.GE.U32.AND P1, PT, R9, R4, PT ;  /* 0x000000040900720c */ /* 0x000fda0003f26070 */
[----:B0-----:R-:W-:Y:S01]  /*01b0*/  @!P1 LOP3.LUT R3, R0, 0x7fe, RZ, 0xc0, !PT ;  /* 0x000007fe00039812 */ /* 0x001fe200078ec0ff */
[----:B------:R-:W-:Y:S04]  /*01c0*/  @!P1 LDS.U16 R2, [R6] ;  /* 0x0000000006029984 */ /* 0x000fe80000000400 */
[----:B------:R-:W-:-:S06]  /*01d0*/  @!P1 IMAD.IADD R3, R6, 0x1, R3 ;  /* 0x0000000106039824 */ /* 0x000fcc00078e0203 */
[----:B------:R-:W0:Y:S02]  /*01e0*/  @!P1 LDS.U16 R3, [R3] ;  /* 0x0000000003039984 */ /* 0x000e240000000400 */
[----:B0-----:R-:W-:-:S05]  /*01f0*/  @!P1 HADD2.BF16_V2 R2, R2.H0_H0, R3.H0_H0 ;  /* 0x2000000302029230 */ /* 0x001fca0000200800 */
[----:B------:R1:W-:Y:S01]  /*0200*/  @!P1 STS.U16 [R6], R2 ;  /* 0x0000000206009388 */ /* 0x0003e20000000400 */
[----:B------:R-:W-:Y:S01]  /*0210*/  BAR.SYNC.DEFER_BLOCKING 0x0 ;  /* 0x0000000000007b1d */ /* 0x000fe20000010000 */
[----:B------:R-:W-:Y:S01]  /*0220*/  ISETP.GT.U32.AND P1, PT, R0, 0x3, PT ;  /* 0x000000030000780c */ /* 0x000fe20003f24070 */
[----:B------:R-:W-:-:S12]  /*0230*/  IMAD.MOV.U32 R0, RZ, RZ, R4 ;  /* 0x000000ffff007224 */ /* 0x000fd800078e0004 */
[----:B-1----:R-:W-:Y:S05]  /*0240*/  @P1 BRA `(.L_x_11) ;  /* 0xfffffffc00d01947 */ /* 0x002fea000383ffff */
.L_x_10:
        /* <DEDUP_REMOVED lines=13> */
.L_x_12:
[----:B0----5:R-:W-:-:S05]  /*0320*/  HADD2.BF16_V2 R6, R5, R0.H0_H0 ;  /* 0x2000000005067230 */ /* 0x021fca0000200000 */
[----:B------:R-:W-:-:S05]  /*0330*/  PRMT R7, R5, R4, R6 ;  /* 0x0000000405077216 */ /* 0x000fca0000000006 */
[----:B------:R-:W2:Y:S02]  /*0340*/  ATOM.E.CAS.STRONG.GPU PT, R6, [R2], R5, R7 ;  /* 0x000000050206738b */ /* 0x000ea400001ee107 */
[----:B--2---:R-:W-:Y:S01]  /*0350*/  ISETP.NE.U32.AND P0, PT, R6, R5, PT ;  /* 0x000000050600720c */ /* 0x004fe20003f05070 */
[----:B------:R-:W-:-:S12]  /*0360*/  IMAD.MOV.U32 R5, RZ, RZ, R6 ;  /* 0x000000ffff057224 */ /* 0x000fd800078e0006 */
[----:B------:R-:W-:Y:S05]  /*0370*/  @P0 BRA `(.L_x_12) ;  /* 0xfffffffc00e80947 */ /* 0x000fea000383ffff */
[----:B------:R-:W-:Y:S05]  /*0380*/  EXIT ;  /* 0x000000000000794d */ /* 0x000fea0003800000 */
.L_x_13:
        /* <DEDUP_REMOVED lines=15> */
.L_x_17:


//--------------------- .nv.shared.dot_f64        --------------------------
	.section	.nv.shared.dot_f64,"aw",@nobits
	.sectionflags	@""
	.align	8
.nv.shared.dot_f64:
	.zero		9216


//--------------------- .nv.shared.reserved.0     --------------------------
	.section	.nv.shared.reserved.0,"aw",@nobits
	.weak		__nv_reservedSMEM_offset_0_alias
	.size		__nv_reservedSMEM_offset_0_alias, 0, 64
	.other		__nv_reservedSMEM_offset_0_alias,@"STO_CUDA_RESERVED_SHARED STV_DEFAULT"
__nv_reservedSMEM_offset_0_alias:
	.zero		0
	.zero		64


//--------------------- .nv.shared.dot_f32        --------------------------
	.section	.nv.shared.dot_f32,"aw",@nobits
	.sectionflags	@""
	.align	4
.nv.shared.dot_f32:
	.zero		5120


//--------------------- .nv.shared.dot_f16        --------------------------
	.section	.nv.shared.dot_f16,"aw",@nobits
	.sectionflags	@""
	.align	2
.nv.shared.dot_f16:
	.zero		3072


//--------------------- .nv.shared.dot_bf16       --------------------------
	.section	.nv.shared.dot_bf16,"aw",@nobits
	.sectionflags	@""
	.align	2
.nv.shared.dot_bf16:
	.zero		3072


//--------------------- .nv.constant0.dot_f64     --------------------------
	.section	.nv.constant0.dot_f64,"a",@progbits
	.sectionflags	@""
	.align	4
.nv.constant0.dot_f64:
	.zero		924


//--------------------- .nv.constant0.dot_f32     --------------------------
	.section	.nv.constant0.dot_f32,"a",@progbits
	.sectionflags	@""
	.align	4
.nv.constant0.dot_f32:
	.zero		924


//--------------------- .nv.constant0.dot_f16     --------------------------
	.section	.nv.constant0.dot_f16,"a",@progbits
	.sectionflags	@""
	.align	4
.nv.constant0.dot_f16:
	.zero		924


//--------------------- .nv.constant0.dot_bf16    --------------------------
	.section	.nv.constant0.dot_bf16,"a",@progbits
	.sectionflags	@""
	.align	4
.nv.constant0.dot_bf16:
	.zero		924


//--------------------- SYMBOLS --------------------------

	.type		.nv.reservedSmem.offset0,@object
	.size		.nv.reservedSmem.offset0,0x4
	.type		.nv.reservedSmem.cap,@object
	.size		.nv.reservedSmem.cap,0x4
